//
// Generated by NVIDIA NVVM Compiler
//
// Compiler Build ID: CL-36424714
// Cuda compilation tools, release 13.0, V13.0.88
// Based on NVVM 20.0.0
//

.version 9.0
.target sm_100
.address_size 64

	// .globl	_Z13search_kernelPciiS_i
.global .align 4 .u32 count_dev;
.extern .shared .align 16 .b8 shared[];

.visible .entry _Z13search_kernelPciiS_i(
	.param .u64 .ptr .align 1 _Z13search_kernelPciiS_i_param_0,
	.param .u32 _Z13search_kernelPciiS_i_param_1,
	.param .u32 _Z13search_kernelPciiS_i_param_2,
	.param .u64 .ptr .align 1 _Z13search_kernelPciiS_i_param_3,
	.param .u32 _Z13search_kernelPciiS_i_param_4
)
{
	.reg .pred 	%p<6>;
	.reg .b16 	%rs<6>;
	.reg .b32 	%r<22>;
	.reg .b64 	%rd<9>;

	ld.param.u64 	%rd3, [_Z13search_kernelPciiS_i_param_0];
	ld.param.u32 	%r7, [_Z13search_kernelPciiS_i_param_1];
	ld.param.u32 	%r9, [_Z13search_kernelPciiS_i_param_2];
	ld.param.u64 	%rd2, [_Z13search_kernelPciiS_i_param_3];
	ld.param.u32 	%r8, [_Z13search_kernelPciiS_i_param_4];
	cvta.to.global.u64 	%rd4, %rd3;
	mov.u32 	%r1, %tid.x;
	mov.u32 	%r10, %ntid.x;
	mov.u32 	%r11, %ctaid.x;
	mad.lo.s32 	%r12, %r10, %r11, %r1;
	add.s32 	%r2, %r12, %r9;
	mov.u32 	%r13, shared;
	add.s32 	%r3, %r13, %r8;
	setp.ge.s32 	%p1, %r1, %r8;
	cvt.s64.s32 	%rd5, %r2;
	add.s64 	%rd1, %rd4, %rd5;
	add.s32 	%r4, %r13, %r1;
	@%p1 bra 	$L__BB0_2;
	cvta.to.global.u64 	%rd6, %rd2;
	cvt.u64.u32 	%rd7, %r1;
	add.s64 	%rd8, %rd6, %rd7;
	ld.global.u8 	%rs1, [%rd8];
	add.s32 	%r14, %r3, %r1;
	st.shared.u8 	[%r14+1024], %rs1;
	ld.global.u8 	%rs2, [%rd1+1024];
	st.shared.u8 	[%r4+1024], %rs2;
$L__BB0_2:
	ld.global.u8 	%rs3, [%rd1];
	st.shared.u8 	[%r4], %rs3;
	bar.sync 	0;
	not.b32 	%r15, %r8;
	add.s32 	%r16, %r7, %r15;
	setp.ge.s32 	%p2, %r2, %r16;
	@%p2 bra 	$L__BB0_8;
	setp.lt.s32 	%p3, %r8, 1;
	@%p3 bra 	$L__BB0_7;
	mov.b32 	%r21, 0;
	bra.uni 	$L__BB0_6;
$L__BB0_5:
	add.s32 	%r21, %r21, 1;
	setp.eq.s32 	%p5, %r21, %r8;
	@%p5 bra 	$L__BB0_7;
$L__BB0_6:
	add.s32 	%r18, %r3, %r21;
	ld.shared.u8 	%rs4, [%r18+1024];
	add.s32 	%r19, %r4, %r21;
	ld.shared.u8 	%rs5, [%r19];
	setp.eq.s16 	%p4, %rs4, %rs5;
	@%p4 bra 	$L__BB0_5;
	bra.uni 	$L__BB0_8;
$L__BB0_7:
	atom.global.add.u32 	%r20, [count_dev], 1;
$L__BB0_8:
	ret;

}


// ===== COMPILED SASS (sm_100) =====

	.target	sm_100

	.elftype	@"ET_EXEC"


//--------------------- .note.nv.tkinfo           --------------------------
	.section	.note.nv.tkinfo,"",@"SHT_NOTE"
	.sectionflags	@"SHF_NOTE_NV_TKINFO"
	.tkinfo
        /*0018*/ 	.word	0x00000002
        /*0030*/ 	.string	""
        /*0030*/ 	.string	"ptxas"
        /*0030*/ 	.string	"Cuda compilation tools, release 13.0, V13.0.88"
        /*0030*/ 	.string	"Build cuda_13.0.r13.0/compiler.36424714_0"
        /*0030*/ 	.string	"-arch sm_100 -m 64 "



//--------------------- .note.nv.cuinfo           --------------------------
	.section	.note.nv.cuinfo,"",@"SHT_NOTE"
	.sectionflags	@"SHF_NOTE_NV_CUINFO"
        /*0018*/ 	.short	0x0002
        /*001a*/ 	.short	0x0064
        /*001c*/ 	.short	0x0082
	.zero		2


//--------------------- .nv.info                  --------------------------
	.section	.nv.info,"",@"SHT_CUDA_INFO"
	.align	4


	//----- nvinfo : EIATTR_REGCOUNT
	.align		4
        /*0000*/ 	.byte	0x04, 0x2f
        /*0002*/ 	.short	(.L_2 - .L_1)
	.align		4
.L_1:
        /*0004*/ 	.word	index@(_Z13search_kernelPciiS_i)
        /*0008*/ 	.word	0x0000000c


	//----- nvinfo : EIATTR_FRAME_SIZE
	.align		4
.L_2:
        /*000c*/ 	.byte	0x04, 0x11
        /*000e*/ 	.short	(.L_4 - .L_3)
	.align		4
.L_3:
        /*0010*/ 	.word	index@(_Z13search_kernelPciiS_i)
        /*0014*/ 	.word	0x00000000


	//----- nvinfo : EIATTR_MIN_STACK_SIZE
	.align		4
.L_4:
        /*0018*/ 	.byte	0x04, 0x12
        /*001a*/ 	.short	(.L_6 - .L_5)
	.align		4
.L_5:
        /*001c*/ 	.word	index@(_Z13search_kernelPciiS_i)
        /*0020*/ 	.word	0x00000000
.L_6:


//--------------------- .nv.compat                --------------------------
	.section	.nv.compat,"",@"SHT_CUDA_COMPAT_INFO"
	.align	4
        /*0000*/ 	.byte	0x02, 0x09, 0x00, 0x00, 0x02, 0x02, 0x01, 0x00, 0x02, 0x05, 0x05, 0x00, 0x03, 0x07, 0x01, 0x01
        /*0010*/ 	.byte	0x02, 0x03, 0x00, 0x00, 0x02, 0x06, 0x01, 0x00, 0x04, 0x0b, 0x08, 0x00, 0x09, 0x00, 0x00, 0x00
        /*0020*/ 	.byte	0x00, 0x00, 0x00, 0x00


//--------------------- .nv.info._Z13search_kernelPciiS_i --------------------------
	.section	.nv.info._Z13search_kernelPciiS_i,"",@"SHT_CUDA_INFO"
	.sectionflags	@""
	.align	4


	//----- nvinfo : EIATTR_CUDA_API_VERSION
	.align		4
        /*0000*/ 	.byte	0x04, 0x37
        /*0002*/ 	.short	(.L_8 - .L_7)
.L_7:
        /*0004*/ 	.word	0x00000082


	//----- nvinfo : EIATTR_KPARAM_INFO
	.align		4
.L_8:
        /*0008*/ 	.byte	0x04, 0x17
        /*000a*/ 	.short	(.L_10 - .L_9)
.L_9:
        /*000c*/ 	.word	0x00000000
        /*0010*/ 	.short	0x0004
        /*0012*/ 	.short	0x0018
        /*0014*/ 	.byte	0x00, 0xf0, 0x11, 0x00


	//----- nvinfo : EIATTR_KPARAM_INFO
	.align		4
.L_10:
        /*0018*/ 	.byte	0x04, 0x17
        /*001a*/ 	.short	(.L_12 - .L_11)
.L_11:
        /*001c*/ 	.word	0x00000000
        /*0020*/ 	.short	0x0003
        /*0022*/ 	.short	0x0010
        /*0024*/ 	.byte	0x00, 0xf5, 0x21, 0x00


	//----- nvinfo : EIATTR_KPARAM_INFO
	.align		4
.L_12:
        /*0028*/ 	.byte	0x04, 0x17
        /*002a*/ 	.short	(.L_14 - .L_13)
.L_13:
        /*002c*/ 	.word	0x00000000
        /*0030*/ 	.short	0x0002
        /*0032*/ 	.short	0x000c
        /*0034*/ 	.byte	0x00, 0xf0, 0x11, 0x00


	//----- nvinfo : EIATTR_KPARAM_INFO
	.align		4
.L_14:
        /*0038*/ 	.byte	0x04, 0x17
        /*003a*/ 	.short	(.L_16 - .L_15)
.L_15:
        /*003c*/ 	.word	0x00000000
        /*0040*/ 	.short	0x0001
        /*0042*/ 	.short	0x0008
        /*0044*/ 	.byte	0x00, 0xf0, 0x11, 0x00


	//----- nvinfo : EIATTR_KPARAM_INFO
	.align		4
.L_16:
        /*0048*/ 	.byte	0x04, 0x17
        /*004a*/ 	.short	(.L_18 - .L_17)
.L_17:
        /*004c*/ 	.word	0x00000000
        /*0050*/ 	.short	0x0000
        /*0052*/ 	.short	0x0000
        /*0054*/ 	.byte	0x00, 0xf5, 0x21, 0x00


	//----- nvinfo : EIATTR_SPARSE_MMA_MASK
	.align		4
.L_18:
        /*0058*/ 	.byte	0x03, 0x50
        /*005a*/ 	.short	0x0000


	//----- nvinfo : EIATTR_MAXREG_COUNT
	.align		4
        /*005c*/ 	.byte	0x03, 0x1b
        /*005e*/ 	.short	0x00ff


	//----- nvinfo : EIATTR_NUM_BARRIERS
	.align		4
        /*0060*/ 	.byte	0x02, 0x4c
        /*0062*/ 	.byte	0x01
	.zero		1


	//----- nvinfo : EIATTR_MERCURY_ISA_VERSION
	.align		4
        /*0064*/ 	.byte	0x03, 0x5f
        /*0066*/ 	.short	0x0101


	//----- nvinfo : EIATTR_INT_WARP_WIDE_INSTR_OFFSETS
	.align		4
        /*0068*/ 	.byte	0x04, 0x31
        /*006a*/ 	.short	(.L_20 - .L_19)


	//   ....[0]....
.L_19:
        /*006c*/ 	.word	0x000002f0


	//----- nvinfo : EIATTR_VRC_CTA_INIT_COUNT
	.align		4
.L_20:
        /*0070*/ 	.byte	0x02, 0x4a
	.zero		1
	.zero		1


	//----- nvinfo : EIATTR_EXIT_INSTR_OFFSETS
	.align		4
        /*0074*/ 	.byte	0x04, 0x1c
        /*0076*/ 	.short	(.L_22 - .L_21)


	//   ....[0]....
.L_21:
        /*0078*/ 	.word	0x00000200


	//   ....[1]....
        /*007c*/ 	.word	0x000002a0


	//   ....[2]....
        /*0080*/ 	.word	0x00000340


	//----- nvinfo : EIATTR_CBANK_PARAM_SIZE
	.align		4
.L_22:
        /*0084*/ 	.byte	0x03, 0x19
        /*0086*/ 	.short	0x001c


	//----- nvinfo : EIATTR_PARAM_CBANK
	.align		4
        /*0088*/ 	.byte	0x04, 0x0a
        /*008a*/ 	.short	(.L_24 - .L_23)
	.align		4
.L_23:
        /*008c*/ 	.word	index@(.nv.constant0._Z13search_kernelPciiS_i)
        /*0090*/ 	.short	0x0380
        /*0092*/ 	.short	0x001c


	//----- nvinfo : EIATTR_SW_WAR
	.align		4
.L_24:
        /*0094*/ 	.byte	0x04, 0x36
        /*0096*/ 	.short	(.L_26 - .L_25)
.L_25:
        /*0098*/ 	.word	0x00000008
.L_26:


//--------------------- .nv.callgraph             --------------------------
	.section	.nv.callgraph,"",@"SHT_CUDA_CALLGRAPH"
	.align	4
	.sectionentsize	8
	.align		4
        /*0000*/ 	.word	0x00000000
	.align		4
        /*0004*/ 	.word	0xffffffff
	.align		4
        /*0008*/ 	.word	0x00000000
	.align		4
        /*000c*/ 	.word	0xfffffffe
	.align		4
        /*0010*/ 	.word	0x00000000
	.align		4
        /*0014*/ 	.word	0xfffffffd
	.align		4
        /*0018*/ 	.word	0x00000000
	.align		4
        /*001c*/ 	.word	0xfffffffc


//--------------------- .nv.constant4             --------------------------
	.section	.nv.constant4,"a",@progbits
	.align	8
	.align		8
.nv.constant4:
        /*0000*/ 	.dword	count_dev


//--------------------- .text._Z13search_kernelPciiS_i --------------------------
	.section	.text._Z13search_kernelPciiS_i,"ax",@progbits
	.align	128
        .global         _Z13search_kernelPciiS_i
        .type           _Z13search_kernelPciiS_i,@function
        .size           _Z13search_kernelPciiS_i,(.L_x_3 - _Z13search_kernelPciiS_i)
        .other          _Z13search_kernelPciiS_i,@"STO_CUDA_ENTRY STV_DEFAULT"
_Z13search_kernelPciiS_i:
.text._Z13search_kernelPciiS_i:
[----:B------:R-:W-:Y:S01]  /*0000*/  LDC R1, c[0x0][0x37c] ;  /* 0x0000df00ff017b82 */ /* 0x000fe20000000800 */
[----:B------:R-:W0:Y:S01]  /*0010*/  S2R R9, SR_TID.X ;  /* 0x0000000000097919 */ /* 0x000e220000002100 */
[----:B------:R-:W0:Y:S01]  /*0020*/  LDCU UR10, c[0x0][0x398] ;  /* 0x00007300ff0a77ac */ /* 0x000e220008000800 */
[----:B------:R-:W1:Y:S01]  /*0030*/  S2R R0, SR_CTAID.X ;  /* 0x0000000000007919 */ /* 0x000e620000002500 */
[----:B------:R-:W1:Y:S01]  /*0040*/  LDCU UR4, c[0x0][0x360] ;  /* 0x00006c00ff0477ac */ /* 0x000e620008000800 */
[----:B------:R-:W2:Y:S01]  /*0050*/  LDCU UR5, c[0x0][0x38c] ;  /* 0x00007180ff0577ac */ /* 0x000ea20008000800 */
[----:B------:R-:W3:Y:S01]  /*0060*/  LDCU.64 UR6, c[0x0][0x380] ;  /* 0x00007000ff0677ac */ /* 0x000ee20008000a00 */
[----:B------:R-:W4:Y:S01]  /*0070*/  LDCU.64 UR8, c[0x0][0x358] ;  /* 0x00006b00ff0877ac */ /* 0x000f220008000a00 */
[----:B0-----:R-:W-:Y:S01]  /*0080*/  ISETP.GE.AND P0, PT, R9, UR10, PT ;  /* 0x0000000a09007c0c */ /* 0x001fe2000bf06270 */
[----:B-1----:R-:W-:-:S04]  /*0090*/  IMAD R0, R0, UR4, R9 ;  /* 0x0000000400007c24 */ /* 0x002fc8000f8e0209 */
[----:B--2---:R-:W-:-:S08]  /*00a0*/  VIADD R0, R0, UR5 ;  /* 0x0000000500007c36 */ /* 0x004fd00008000000 */
[----:B------:R-:W0:Y:S01]  /*00b0*/  @!P0 LDC.64 R4, c[0x0][0x390] ;  /* 0x0000e400ff048b82 */ /* 0x000e220000000a00 */
[C---:B---3--:R-:W-:Y:S01]  /*00c0*/  IADD3 R2, P1, PT, R0.reuse, UR6, RZ ;  /* 0x0000000600027c10 */ /* 0x048fe2000ff3e0ff */
[----:B------:R-:W-:Y:S01]  /*00d0*/  UMOV UR4, 0x400 ;  /* 0x0000040000047882 */ /* 0x000fe20000000000 */
[----:B------:R-:W1:Y:S02]  /*00e0*/  LDCU UR6, c[0x0][0x388] ;  /* 0x00007100ff0677ac */ /* 0x000e640008000800 */
[----:B------:R-:W-:-:S05]  /*00f0*/  LEA.HI.X.SX32 R3, R0, UR7, 0x1, P1 ;  /* 0x0000000700037c11 */ /* 0x000fca00088f0eff */
[----:B----4-:R-:W2:Y:S04]  /*0100*/  @!P0 LDG.E.U8 R6, desc[UR8][R2.64+0x400] ;  /* 0x0004000802068981 */ /* 0x010ea8000c1e1100 */
[----:B------:R-:W3:Y:S01]  /*0110*/  LDG.E.U8 R7, desc[UR8][R2.64] ;  /* 0x0000000802077981 */ /* 0x000ee2000c1e1100 */
[----:B0-----:R-:W-:-:S05]  /*0120*/  @!P0 IADD3 R4, P2, PT, R9, R4, RZ ;  /* 0x0000000409048210 */ /* 0x001fca0007f5e0ff */
[----:B------:R-:W-:-:S05]  /*0130*/  @!P0 IMAD.X R5, RZ, RZ, R5, P2 ;  /* 0x000000ffff058224 */ /* 0x000fca00010e0605 */
[----:B------:R-:W4:Y:S01]  /*0140*/  @!P0 LDG.E.U8 R4, desc[UR8][R4.64] ;  /* 0x0000000804048981 */ /* 0x000f22000c1e1100 */
[----:B------:R-:W0:Y:S02]  /*0150*/  S2UR UR5, SR_CgaCtaId ;  /* 0x00000000000579c3 */ /* 0x000e240000008800 */
[----:B0-----:R-:W-:-:S04]  /*0160*/  ULEA UR4, UR5, UR4, 0x18 ;  /* 0x0000000405047291 */ /* 0x001fc8000f8ec0ff */
[----:B------:R-:W-:Y:S02]  /*0170*/  UIADD3 UR7, UPT, UPT, UR4, UR10, URZ ;  /* 0x0000000a04077290 */ /* 0x000fe4000fffe0ff */
[----:B------:R-:W-:-:S04]  /*0180*/  ULOP3.LUT UR5, URZ, UR10, URZ, 0x33, !UPT ;  /* 0x0000000aff057292 */ /* 0x000fc8000f8e33ff */
[----:B-1----:R-:W-:-:S06]  /*0190*/  UIADD3 UR5, UPT, UPT, UR5, UR6, URZ ;  /* 0x0000000605057290 */ /* 0x002fcc000fffe0ff */
[----:B------:R-:W-:Y:S01]  /*01a0*/  ISETP.GE.AND P1, PT, R0, UR5, PT ;  /* 0x0000000500007c0c */ /* 0x000fe2000bf26270 */
[----:B------:R-:W-:Y:S01]  /*01b0*/  VIADD R0, R9, UR4 ;  /* 0x0000000409007c36 */ /* 0x000fe20008000000 */
[----:B----4-:R0:W-:Y:S04]  /*01c0*/  @!P0 STS.U8 [R9+UR7+0x400], R4 ;  /* 0x0004000409008988 */ /* 0x0101e80008000007 */
[----:B--2---:R0:W-:Y:S04]  /*01d0*/  @!P0 STS.U8 [R9+UR4+0x400], R6 ;  /* 0x0004000609008988 */ /* 0x0041e80008000004 */
[----:B---3--:R0:W-:Y:S01]  /*01e0*/  STS.U8 [R9+UR4], R7 ;  /* 0x0000000709007988 */ /* 0x0081e20008000004 */
[----:B------:R-:W-:Y:S06]  /*01f0*/  BAR.SYNC.DEFER_BLOCKING 0x0 ;  /* 0x0000000000007b1d */ /* 0x000fec0000010000 */
[----:B------:R-:W-:Y:S05]  /*0200*/  @P1 EXIT ;  /* 0x000000000000194d */ /* 0x000fea0003800000 */
[----:B------:R-:W-:-:S09]  /*0210*/  UISETP.GE.AND UP0, UPT, UR10, 0x1, UPT ;  /* 0x000000010a00788c */ /* 0x000fd2000bf06270 */
[----:B------:R-:W-:Y:S05]  /*0220*/  BRA.U !UP0, `(.L_x_0) ;  /* 0x0000000108287547 */ /* 0x000fea000b800000 */
[----:B------:R-:W1:Y:S01]  /*0230*/  LDCU UR10, c[0x0][0x398] ;  /* 0x00007300ff0a77ac */ /* 0x000e620008000800 */
[----:B------:R-:W-:-:S05]  /*0240*/  UMOV UR4, URZ ;  /* 0x000000ff00047c82 */ /* 0x000fca0008000000 */
.L_x_1:
[----:B------:R-:W-:Y:S01]  /*0250*/  IMAD.U32 R2, RZ, RZ, UR4 ;  /* 0x00000004ff027e24 */ /* 0x000fe2000f8e00ff */
[----:B------:R-:W-:Y:S01]  /*0260*/  LDS.U8 R3, [R0+UR4] ;  /* 0x0000000400037984 */ /* 0x000fe20008000000 */
[----:B------:R-:W-:-:S04]  /*0270*/  UIADD3 UR4, UPT, UPT, UR4, 0x1, URZ ;  /* 0x0000000104047890 */ /* 0x000fc8000fffe0ff */
[----:B------:R-:W2:Y:S02]  /*0280*/  LDS.U8 R2, [R2+UR7+0x400] ;  /* 0x0004000702027984 */ /* 0x000ea40008000000 */
[----:B--2---:R-:W-:-:S13]  /*0290*/  ISETP.NE.AND P0, PT, R2, R3, PT ;  /* 0x000000030200720c */ /* 0x004fda0003f05270 */
[----:B-1----:R-:W-:Y:S05]  /*02a0*/  @P0 EXIT ;  /* 0x000000000000094d */ /* 0x002fea0003800000 */
[----:B------:R-:W-:-:S09]  /*02b0*/  UISETP.NE.AND UP0, UPT, UR4, UR10, UPT ;  /* 0x0000000a0400728c */ /* 0x000fd2000bf05270 */
[----:B------:R-:W-:Y:S05]  /*02c0*/  BRA.U UP0, `(.L_x_1) ;  /* 0xfffffffd00e07547 */ /* 0x000fea000b83ffff */
.L_x_0:
[----:B------:R-:W1:Y:S01]  /*02d0*/  S2R R0, SR_LANEID ;  /* 0x0000000000007919 */ /* 0x000e620000000000 */
[----:B------:R-:W2:Y:S01]  /*02e0*/  LDC.64 R2, c[0x4][RZ] ;  /* 0x01000000ff027b82 */ /* 0x000ea20000000a00 */
[----:B------:R-:W-:Y:S02]  /*02f0*/  VOTEU.ANY UR5, UPT, PT ;  /* 0x0000000000057886 */ /* 0x000fe400038e0100 */
[----:B------:R-:W-:Y:S02]  /*0300*/  UFLO.U32 UR6, UR5 ;  /* 0x00000005000672bd */ /* 0x000fe400080e0000 */
[----:B------:R-:W2:Y:S04]  /*0310*/  POPC R5, UR5 ;  /* 0x0000000500057d09 */ /* 0x000ea80008000000 */
[----:B-1----:R-:W-:-:S13]  /*0320*/  ISETP.EQ.U32.AND P0, PT, R0, UR6, PT ;  /* 0x0000000600007c0c */ /* 0x002fda000bf02070 */
[----:B--2---:R-:W-:Y:S01]  /*0330*/  @P0 REDG.E.ADD.STRONG.GPU desc[UR8][R2.64], R5 ;  /* 0x000000050200098e */ /* 0x004fe2000c12e108 */
[----:B------:R-:W-:Y:S05]  /*0340*/  EXIT ;  /* 0x000000000000794d */ /* 0x000fea0003800000 */
.L_x_2:
[----:B------:R-:W-:-:S00]  /*0350*/  BRA `(.L_x_2) ;  /* 0xfffffffc00fc7947 */ /* 0x000fc0000383ffff */
[----:B------:R-:W-:-:S00]  /*0360*/  NOP ;  /* 0x0000000000007918 */ /* 0x000fc00000000000 */
        /* <DEDUP_REMOVED lines=9> */
.L_x_3:


//--------------------- .nv.shared._Z13search_kernelPciiS_i --------------------------
	.section	.nv.shared._Z13search_kernelPciiS_i,"aw",@nobits
	.sectionflags	@""
	.align	16
	.zero		1024


//--------------------- .nv.shared.reserved.0     --------------------------
	.section	.nv.shared.reserved.0,"aw",@nobits
	.weak		__nv_reservedSMEM_offset_0_alias
	.size		__nv_reservedSMEM_offset_0_alias, 0, 64
	.other		__nv_reservedSMEM_offset_0_alias,@"STO_CUDA_RESERVED_SHARED STV_DEFAULT"
__nv_reservedSMEM_offset_0_alias:
	.zero		0
	.zero		64


//--------------------- .nv.global                --------------------------
	.section	.nv.global,"aw",@nobits
	.align	4
.nv.global:
	.type		count_dev,@object
	.size		count_dev,(.L_0 - count_dev)
count_dev:
	.zero		4
.L_0:


//--------------------- .nv.constant0._Z13search_kernelPciiS_i --------------------------
	.section	.nv.constant0._Z13search_kernelPciiS_i,"a",@progbits
	.sectionflags	@""
	.align	4
.nv.constant0._Z13search_kernelPciiS_i:
	.zero		924


//--------------------- SYMBOLS --------------------------

	.type		.nv.reservedSmem.offset0,@object
	.size		.nv.reservedSmem.offset0,0x4
	.type		.nv.reservedSmem.cap,@object
	.size		.nv.reservedSmem.cap,0x4
